//
// Generated by NVIDIA NVVM Compiler
//
// Compiler Build ID: CL-36424714
// Cuda compilation tools, release 13.0, V13.0.88
// Based on NVVM 20.0.0
//

.version 9.0
.target sm_100
.address_size 64

	// .globl	_Z8FindMax4PfS_i

.visible .entry _Z8FindMax4PfS_i(
	.param .u64 .ptr .align 1 _Z8FindMax4PfS_i_param_0,
	.param .u64 .ptr .align 1 _Z8FindMax4PfS_i_param_1,
	.param .u32 _Z8FindMax4PfS_i_param_2
)
{
	.reg .pred 	%p<14>;
	.reg .b32 	%r<56>;
	.reg .b32 	%f<8>;
	.reg .b64 	%rd<38>;

	ld.param.u64 	%rd2, [_Z8FindMax4PfS_i_param_0];
	ld.param.u64 	%rd3, [_Z8FindMax4PfS_i_param_1];
	ld.param.u32 	%r21, [_Z8FindMax4PfS_i_param_2];
	cvta.to.global.u64 	%rd1, %rd3;
	mov.u32 	%r22, %ctaid.x;
	mov.u32 	%r23, %ntid.x;
	mov.u32 	%r24, %tid.x;
	mad.lo.s32 	%r1, %r22, %r23, %r24;
	mov.u32 	%r25, %ctaid.y;
	mov.u32 	%r26, %ntid.y;
	mov.u32 	%r27, %tid.y;
	mad.lo.s32 	%r28, %r25, %r26, %r27;
	max.s32 	%r29, %r1, %r28;
	setp.ge.s32 	%p1, %r29, %r21;
	@%p1 bra 	$L__BB0_13;
	cvta.to.global.u64 	%rd4, %rd2;
	mul.lo.s32 	%r30, %r21, %r28;
	add.s32 	%r31, %r30, %r1;
	mul.lo.s32 	%r4, %r21, %r21;
	add.s32 	%r32, %r4, %r21;
	add.s32 	%r33, %r21, %r32;
	add.s32 	%r3, %r33, 1;
	sub.s32 	%r5, %r3, %r4;
	shl.b32 	%r34, %r1, 1;
	shl.b32 	%r35, %r30, 2;
	add.s32 	%r36, %r34, %r35;
	shl.b32 	%r37, %r21, 1;
	add.s32 	%r38, %r36, %r37;
	add.s32 	%r39, %r21, %r1;
	shl.b32 	%r40, %r39, 1;
	mul.wide.s32 	%rd5, %r36, 4;
	add.s64 	%rd6, %rd4, %rd5;
	ld.global.f32 	%f1, [%rd6];
	ld.global.f32 	%f2, [%rd6+4];
	setp.gt.f32 	%p2, %f1, %f2;
	selp.f32 	%f3, %f1, %f2, %p2;
	mul.wide.s32 	%rd7, %r38, 4;
	add.s64 	%rd8, %rd4, %rd7;
	ld.global.f32 	%f4, [%rd8];
	cvt.s64.s32 	%rd9, %r35;
	cvt.s64.s32 	%rd10, %r40;
	add.s64 	%rd11, %rd10, %rd9;
	shl.b64 	%rd12, %rd11, 2;
	add.s64 	%rd13, %rd4, %rd12;
	ld.global.f32 	%f5, [%rd13+4];
	setp.gt.f32 	%p3, %f4, %f5;
	selp.f32 	%f6, %f4, %f5, %p3;
	setp.gt.f32 	%p4, %f3, %f6;
	selp.f32 	%f7, %f3, %f6, %p4;
	mul.wide.s32 	%rd14, %r31, 4;
	add.s64 	%rd15, %rd1, %rd14;
	st.global.f32 	[%rd15], %f7;
	setp.lt.s32 	%p5, %r5, 1;
	@%p5 bra 	$L__BB0_13;
	and.b32  	%r6, %r5, 7;
	sub.s32 	%r42, %r4, %r3;
	setp.gt.u32 	%p6, %r42, -8;
	mov.b32 	%r54, 0;
	@%p6 bra 	$L__BB0_5;
	and.b32  	%r54, %r5, 2147483640;
	neg.s32 	%r52, %r54;
	shl.b32 	%r9, %r1, 3;
	mul.wide.s32 	%rd18, %r1, 4;
	mov.u32 	%r51, %r4;
$L__BB0_4:
	.pragma "nounroll";
	mul.wide.s32 	%rd16, %r51, 4;
	add.s64 	%rd17, %rd1, %rd16;
	mov.b32 	%r43, 0;
	st.global.u32 	[%rd17], %r43;
	add.s64 	%rd19, %rd17, %rd18;
	st.global.u32 	[%rd19], %r43;
	add.s64 	%rd20, %rd19, %rd18;
	st.global.u32 	[%rd20], %r43;
	add.s64 	%rd21, %rd20, %rd18;
	st.global.u32 	[%rd21], %r43;
	add.s64 	%rd22, %rd21, %rd18;
	st.global.u32 	[%rd22], %r43;
	add.s64 	%rd23, %rd22, %rd18;
	st.global.u32 	[%rd23], %r43;
	add.s64 	%rd24, %rd23, %rd18;
	st.global.u32 	[%rd24], %r43;
	add.s64 	%rd25, %rd24, %rd18;
	st.global.u32 	[%rd25], %r43;
	add.s32 	%r52, %r52, 8;
	add.s32 	%r51, %r51, %r9;
	setp.ne.s32 	%p7, %r52, 0;
	@%p7 bra 	$L__BB0_4;
$L__BB0_5:
	setp.eq.s32 	%p8, %r6, 0;
	@%p8 bra 	$L__BB0_13;
	and.b32  	%r15, %r5, 3;
	setp.lt.u32 	%p9, %r6, 4;
	@%p9 bra 	$L__BB0_8;
	mad.lo.s32 	%r44, %r54, %r1, %r4;
	mul.wide.s32 	%rd26, %r44, 4;
	add.s64 	%rd27, %rd1, %rd26;
	mov.b32 	%r45, 0;
	st.global.u32 	[%rd27], %r45;
	mul.wide.s32 	%rd28, %r1, 4;
	add.s64 	%rd29, %rd27, %rd28;
	st.global.u32 	[%rd29], %r45;
	add.s64 	%rd30, %rd29, %rd28;
	st.global.u32 	[%rd30], %r45;
	add.s64 	%rd31, %rd30, %rd28;
	st.global.u32 	[%rd31], %r45;
	add.s32 	%r54, %r54, 4;
$L__BB0_8:
	setp.eq.s32 	%p10, %r15, 0;
	@%p10 bra 	$L__BB0_13;
	setp.eq.s32 	%p11, %r15, 1;
	@%p11 bra 	$L__BB0_11;
	mad.lo.s32 	%r46, %r54, %r1, %r4;
	mul.wide.s32 	%rd32, %r46, 4;
	add.s64 	%rd33, %rd1, %rd32;
	mov.b32 	%r47, 0;
	st.global.u32 	[%rd33], %r47;
	mul.wide.s32 	%rd34, %r1, 4;
	add.s64 	%rd35, %rd33, %rd34;
	st.global.u32 	[%rd35], %r47;
	add.s32 	%r54, %r54, 2;
$L__BB0_11:
	and.b32  	%r48, %r5, 1;
	setp.eq.b32 	%p12, %r48, 1;
	not.pred 	%p13, %p12;
	@%p13 bra 	$L__BB0_13;
	mad.lo.s32 	%r49, %r54, %r1, %r4;
	mul.wide.s32 	%rd36, %r49, 4;
	add.s64 	%rd37, %rd1, %rd36;
	mov.b32 	%r50, 0;
	st.global.u32 	[%rd37], %r50;
$L__BB0_13:
	ret;

}


// ===== COMPILED SASS (sm_100) =====

	.target	sm_100

	.elftype	@"ET_EXEC"


//--------------------- .note.nv.tkinfo           --------------------------
	.section	.note.nv.tkinfo,"",@"SHT_NOTE"
	.sectionflags	@"SHF_NOTE_NV_TKINFO"
	.tkinfo
        /*0018*/ 	.word	0x00000002
        /*0030*/ 	.string	""
        /*0030*/ 	.string	"ptxas"
        /*0030*/ 	.string	"Cuda compilation tools, release 13.0, V13.0.88"
        /*0030*/ 	.string	"Build cuda_13.0.r13.0/compiler.36424714_0"
        /*0030*/ 	.string	"-arch sm_100 -m 64 "



//--------------------- .note.nv.cuinfo           --------------------------
	.section	.note.nv.cuinfo,"",@"SHT_NOTE"
	.sectionflags	@"SHF_NOTE_NV_CUINFO"
        /*0018*/ 	.short	0x0002
        /*001a*/ 	.short	0x0064
        /*001c*/ 	.short	0x0082
	.zero		2


//--------------------- .nv.info                  --------------------------
	.section	.nv.info,"",@"SHT_CUDA_INFO"
	.align	4


	//----- nvinfo : EIATTR_REGCOUNT
	.align		4
        /*0000*/ 	.byte	0x04, 0x2f
        /*0002*/ 	.short	(.L_1 - .L_0)
	.align		4
.L_0:
        /*0004*/ 	.word	index@(_Z8FindMax4PfS_i)
        /*0008*/ 	.word	0x0000001c


	//----- nvinfo : EIATTR_FRAME_SIZE
	.align		4
.L_1:
        /*000c*/ 	.byte	0x04, 0x11
        /*000e*/ 	.short	(.L_3 - .L_2)
	.align		4
.L_2:
        /*0010*/ 	.word	index@(_Z8FindMax4PfS_i)
        /*0014*/ 	.word	0x00000000


	//----- nvinfo : EIATTR_MIN_STACK_SIZE
	.align		4
.L_3:
        /*0018*/ 	.byte	0x04, 0x12
        /*001a*/ 	.short	(.L_5 - .L_4)
	.align		4
.L_4:
        /*001c*/ 	.word	index@(_Z8FindMax4PfS_i)
        /*0020*/ 	.word	0x00000000
.L_5:


//--------------------- .nv.compat                --------------------------
	.section	.nv.compat,"",@"SHT_CUDA_COMPAT_INFO"
	.align	4
        /*0000*/ 	.byte	0x02, 0x09, 0x00, 0x00, 0x02, 0x02, 0x01, 0x00, 0x02, 0x05, 0x05, 0x00, 0x03, 0x07, 0x01, 0x01
        /*0010*/ 	.byte	0x02, 0x03, 0x00, 0x00, 0x02, 0x06, 0x01, 0x00, 0x04, 0x0b, 0x08, 0x00, 0x09, 0x00, 0x00, 0x00
        /*0020*/ 	.byte	0x00, 0x00, 0x00, 0x00


//--------------------- .nv.info._Z8FindMax4PfS_i --------------------------
	.section	.nv.info._Z8FindMax4PfS_i,"",@"SHT_CUDA_INFO"
	.sectionflags	@""
	.align	4


	//----- nvinfo : EIATTR_CUDA_API_VERSION
	.align		4
        /*0000*/ 	.byte	0x04, 0x37
        /*0002*/ 	.short	(.L_7 - .L_6)
.L_6:
        /*0004*/ 	.word	0x00000082


	//----- nvinfo : EIATTR_KPARAM_INFO
	.align		4
.L_7:
        /*0008*/ 	.byte	0x04, 0x17
        /*000a*/ 	.short	(.L_9 - .L_8)
.L_8:
        /*000c*/ 	.word	0x00000000
        /*0010*/ 	.short	0x0002
        /*0012*/ 	.short	0x0010
        /*0014*/ 	.byte	0x00, 0xf0, 0x11, 0x00


	//----- nvinfo : EIATTR_KPARAM_INFO
	.align		4
.L_9:
        /*0018*/ 	.byte	0x04, 0x17
        /*001a*/ 	.short	(.L_11 - .L_10)
.L_10:
        /*001c*/ 	.word	0x00000000
        /*0020*/ 	.short	0x0001
        /*0022*/ 	.short	0x0008
        /*0024*/ 	.byte	0x00, 0xf5, 0x21, 0x00


	//----- nvinfo : EIATTR_KPARAM_INFO
	.align		4
.L_11:
        /*0028*/ 	.byte	0x04, 0x17
        /*002a*/ 	.short	(.L_13 - .L_12)
.L_12:
        /*002c*/ 	.word	0x00000000
        /*0030*/ 	.short	0x0000
        /*0032*/ 	.short	0x0000
        /*0034*/ 	.byte	0x00, 0xf5, 0x21, 0x00


	//----- nvinfo : EIATTR_SPARSE_MMA_MASK
	.align		4
.L_13:
        /*0038*/ 	.byte	0x03, 0x50
        /*003a*/ 	.short	0x0000


	//----- nvinfo : EIATTR_MAXREG_COUNT
	.align		4
        /*003c*/ 	.byte	0x03, 0x1b
        /*003e*/ 	.short	0x00ff


	//----- nvinfo : EIATTR_MERCURY_ISA_VERSION
	.align		4
        /*0040*/ 	.byte	0x03, 0x5f
        /*0042*/ 	.short	0x0101


	//----- nvinfo : EIATTR_VRC_CTA_INIT_COUNT
	.align		4
        /*0044*/ 	.byte	0x02, 0x4a
	.zero		1
	.zero		1


	//----- nvinfo : EIATTR_EXIT_INSTR_OFFSETS
	.align		4
        /*0048*/ 	.byte	0x04, 0x1c
        /*004a*/ 	.short	(.L_15 - .L_14)


	//   ....[0]....
.L_14:
        /*004c*/ 	.word	0x000000c0


	//   ....[1]....
        /*0050*/ 	.word	0x000002f0


	//   ....[2]....
        /*0054*/ 	.word	0x000004d0


	//   ....[3]....
        /*0058*/ 	.word	0x000005c0


	//   ....[4]....
        /*005c*/ 	.word	0x00000660


	//   ....[5]....
        /*0060*/ 	.word	0x000006a0


	//----- nvinfo : EIATTR_CBANK_PARAM_SIZE
	.align		4
.L_15:
        /*0064*/ 	.byte	0x03, 0x19
        /*0066*/ 	.short	0x0014


	//----- nvinfo : EIATTR_PARAM_CBANK
	.align		4
        /*0068*/ 	.byte	0x04, 0x0a
        /*006a*/ 	.short	(.L_17 - .L_16)
	.align		4
.L_16:
        /*006c*/ 	.word	index@(.nv.constant0._Z8FindMax4PfS_i)
        /*0070*/ 	.short	0x0380
        /*0072*/ 	.short	0x0014


	//----- nvinfo : EIATTR_SW_WAR
	.align		4
.L_17:
        /*0074*/ 	.byte	0x04, 0x36
        /*0076*/ 	.short	(.L_19 - .L_18)
.L_18:
        /*0078*/ 	.word	0x00000008
.L_19:


//--------------------- .nv.callgraph             --------------------------
	.section	.nv.callgraph,"",@"SHT_CUDA_CALLGRAPH"
	.align	4
	.sectionentsize	8
	.align		4
        /*0000*/ 	.word	0x00000000
	.align		4
        /*0004*/ 	.word	0xffffffff
	.align		4
        /*0008*/ 	.word	0x00000000
	.align		4
        /*000c*/ 	.word	0xfffffffe
	.align		4
        /*0010*/ 	.word	0x00000000
	.align		4
        /*0014*/ 	.word	0xfffffffd
	.align		4
        /*0018*/ 	.word	0x00000000
	.align		4
        /*001c*/ 	.word	0xfffffffc


//--------------------- .text._Z8FindMax4PfS_i    --------------------------
	.section	.text._Z8FindMax4PfS_i,"ax",@progbits
	.align	128
        .global         _Z8FindMax4PfS_i
        .type           _Z8FindMax4PfS_i,@function
        .size           _Z8FindMax4PfS_i,(.L_x_4 - _Z8FindMax4PfS_i)
        .other          _Z8FindMax4PfS_i,@"STO_CUDA_ENTRY STV_DEFAULT"
_Z8FindMax4PfS_i:
.text._Z8FindMax4PfS_i:
[----:B------:R-:W-:Y:S01]  /*0000*/  LDC R1, c[0x0][0x37c] ;  /* 0x0000df00ff017b82 */ /* 0x000fe20000000800 */
[----:B------:R-:W0:Y:S07]  /*0010*/  S2R R3, SR_TID.X ;  /* 0x0000000000037919 */ /* 0x000e2e0000002100 */
[----:B------:R-:W0:Y:S01]  /*0020*/  LDC R0, c[0x0][0x360] ;  /* 0x0000d800ff007b82 */ /* 0x000e220000000800 */
[----:B------:R-:W1:Y:S07]  /*0030*/  S2R R2, SR_TID.Y ;  /* 0x0000000000027919 */ /* 0x000e6e0000002200 */
[----:B------:R-:W0:Y:S08]  /*0040*/  S2UR UR4, SR_CTAID.X ;  /* 0x00000000000479c3 */ /* 0x000e300000002500 */
[----:B------:R-:W1:Y:S08]  /*0050*/  S2UR UR5, SR_CTAID.Y ;  /* 0x00000000000579c3 */ /* 0x000e700000002600 */
[----:B------:R-:W1:Y:S08]  /*0060*/  LDC R7, c[0x0][0x364] ;  /* 0x0000d900ff077b82 */ /* 0x000e700000000800 */
[----:B------:R-:W2:Y:S01]  /*0070*/  LDC R4, c[0x0][0x390] ;  /* 0x0000e400ff047b82 */ /* 0x000ea20000000800 */
[----:B0-----:R-:W-:-:S02]  /*0080*/  IMAD R0, R0, UR4, R3 ;  /* 0x0000000400007c24 */ /* 0x001fc4000f8e0203 */
[----:B-1----:R-:W-:-:S05]  /*0090*/  IMAD R7, R7, UR5, R2 ;  /* 0x0000000507077c24 */ /* 0x002fca000f8e0202 */
[----:B------:R-:W-:-:S04]  /*00a0*/  VIMNMX R3, PT, PT, R0, R7, !PT ;  /* 0x0000000700037248 */ /* 0x000fc80007fe0100 */
[----:B--2---:R-:W-:-:S13]  /*00b0*/  ISETP.GE.AND P0, PT, R3, R4, PT ;  /* 0x000000040300720c */ /* 0x004fda0003f06270 */
[----:B------:R-:W-:Y:S05]  /*00c0*/  @P0 EXIT ;  /* 0x000000000000094d */ /* 0x000fea0003800000 */
[----:B------:R-:W0:Y:S01]  /*00d0*/  LDC.64 R2, c[0x0][0x380] ;  /* 0x0000e000ff027b82 */ /* 0x000e220000000a00 */
[----:B------:R-:W1:Y:S01]  /*00e0*/  LDCU.64 UR6, c[0x0][0x380] ;  /* 0x00007000ff0677ac */ /* 0x000e620008000a00 */
[----:B------:R-:W-:Y:S02]  /*00f0*/  IMAD.IADD R5, R0, 0x1, R4 ;  /* 0x0000000100057824 */ /* 0x000fe400078e0204 */
[----:B------:R-:W-:Y:S01]  /*0100*/  IMAD R7, R7, R4, RZ ;  /* 0x0000000407077224 */ /* 0x000fe200078e02ff */
[----:B------:R-:W2:Y:S02]  /*0110*/  LDCU.64 UR4, c[0x0][0x358] ;  /* 0x00006b00ff0477ac */ /* 0x000ea40008000a00 */
[----:B------:R-:W-:Y:S01]  /*0120*/  SHF.L.U32 R6, R5, 0x1, RZ ;  /* 0x0000000105067819 */ /* 0x000fe200000006ff */
[----:B------:R-:W-:-:S03]  /*0130*/  IMAD.SHL.U32 R5, R7, 0x4, RZ ;  /* 0x0000000407057824 */ /* 0x000fc600078e00ff */
[----:B------:R-:W-:Y:S02]  /*0140*/  SHF.R.S32.HI R8, RZ, 0x1f, R6 ;  /* 0x0000001fff087819 */ /* 0x000fe40000011406 */
[C---:B------:R-:W-:Y:S02]  /*0150*/  IADD3 R6, P0, PT, R5.reuse, R6, RZ ;  /* 0x0000000605067210 */ /* 0x040fe40007f1e0ff */
[----:B------:R-:W-:Y:S02]  /*0160*/  LEA R9, R0, R5, 0x1 ;  /* 0x0000000500097211 */ /* 0x000fe400078e08ff */
[----:B------:R-:W-:Y:S02]  /*0170*/  LEA.HI.X.SX32 R5, R5, R8, 0x1, P0 ;  /* 0x0000000805057211 */ /* 0x000fe400000f0eff */
[----:B-1----:R-:W-:Y:S01]  /*0180*/  LEA R12, P0, R6, UR6, 0x2 ;  /* 0x00000006060c7c11 */ /* 0x002fe2000f8010ff */
[----:B------:R-:W-:-:S03]  /*0190*/  IMAD R11, R4, 0x2, R9 ;  /* 0x00000002040b7824 */ /* 0x000fc600078e0209 */
[----:B------:R-:W-:Y:S01]  /*01a0*/  LEA.HI.X R13, R6, UR7, R5, 0x2, P0 ;  /* 0x00000007060d7c11 */ /* 0x000fe200080f1405 */
[----:B0-----:R-:W-:-:S04]  /*01b0*/  IMAD.WIDE R10, R11, 0x4, R2 ;  /* 0x000000040b0a7825 */ /* 0x001fc800078e0202 */
[----:B------:R-:W-:Y:S01]  /*01c0*/  IMAD.WIDE R8, R9, 0x4, R2 ;  /* 0x0000000409087825 */ /* 0x000fe200078e0202 */
[----:B--2---:R-:W2:Y:S01]  /*01d0*/  LDG.E R13, desc[UR4][R12.64+0x4] ;  /* 0x000004040c0d7981 */ /* 0x004ea2000c1e1900 */
[----:B------:R-:W0:Y:S03]  /*01e0*/  LDC.64 R2, c[0x0][0x388] ;  /* 0x0000e200ff027b82 */ /* 0x000e260000000a00 */
[----:B------:R-:W3:Y:S04]  /*01f0*/  LDG.E R6, desc[UR4][R8.64] ;  /* 0x0000000408067981 */ /* 0x000ee8000c1e1900 */
[----:B------:R-:W3:Y:S04]  /*0200*/  LDG.E R15, desc[UR4][R8.64+0x4] ;  /* 0x00000404080f7981 */ /* 0x000ee8000c1e1900 */
[----:B------:R-:W2:Y:S01]  /*0210*/  LDG.E R10, desc[UR4][R10.64] ;  /* 0x000000040a0a7981 */ /* 0x000ea2000c1e1900 */
[----:B------:R-:W-:-:S05]  /*0220*/  IMAD R5, R4, R4, RZ ;  /* 0x0000000404057224 */ /* 0x000fca00078e02ff */
[----:B------:R-:W-:-:S04]  /*0230*/  IADD3.X R14, PT, PT, R4, R5, R4, PT, !PT ;  /* 0x00000005040e7210 */ /* 0x000fc80003ffe404 */
[----:B------:R-:W-:Y:S01]  /*0240*/  IADD3 R4, PT, PT, -R5, R14, RZ ;  /* 0x0000000e05047210 */ /* 0x000fe20007ffe1ff */
[----:B------:R-:W-:Y:S01]  /*0250*/  IMAD.IADD R7, R0, 0x1, R7 ;  /* 0x0000000100077824 */ /* 0x000fe200078e0207 */
[----:B---3--:R-:W-:Y:S02]  /*0260*/  FSETP.GT.AND P0, PT, R6, R15, PT ;  /* 0x0000000f0600720b */ /* 0x008fe40003f04000 */
[----:B--2---:R-:W-:Y:S02]  /*0270*/  FSETP.GT.AND P1, PT, R10, R13, PT ;  /* 0x0000000d0a00720b */ /* 0x004fe40003f24000 */
[----:B------:R-:W-:Y:S02]  /*0280*/  FSEL R15, R6, R15, P0 ;  /* 0x0000000f060f7208 */ /* 0x000fe40000000000 */
[----:B------:R-:W-:Y:S02]  /*0290*/  FSEL R16, R10, R13, P1 ;  /* 0x0000000d0a107208 */ /* 0x000fe40000800000 */
[----:B------:R-:W-:-:S02]  /*02a0*/  ISETP.GE.AND P1, PT, R4, 0x1, PT ;  /* 0x000000010400780c */ /* 0x000fc40003f26270 */
[----:B------:R-:W-:Y:S01]  /*02b0*/  FSETP.GT.AND P0, PT, R15, R16, PT ;  /* 0x000000100f00720b */ /* 0x000fe20003f04000 */
[----:B0-----:R-:W-:-:S03]  /*02c0*/  IMAD.WIDE R6, R7, 0x4, R2 ;  /* 0x0000000407067825 */ /* 0x001fc600078e0202 */
[----:B------:R-:W-:-:S05]  /*02d0*/  FSEL R15, R15, R16, P0 ;  /* 0x000000100f0f7208 */ /* 0x000fca0000000000 */
[----:B------:R0:W-:Y:S02]  /*02e0*/  STG.E desc[UR4][R6.64], R15 ;  /* 0x0000000f06007986 */ /* 0x0001e4000c101904 */
[----:B------:R-:W-:Y:S05]  /*02f0*/  @!P1 EXIT ;  /* 0x000000000000994d */ /* 0x000fea0003800000 */
[----:B------:R-:W-:Y:S01]  /*0300*/  IADD3 R14, PT, PT, R5, -R14, RZ ;  /* 0x8000000e050e7210 */ /* 0x000fe20007ffe0ff */
[----:B0-----:R-:W-:Y:S01]  /*0310*/  IMAD.MOV.U32 R6, RZ, RZ, RZ ;  /* 0x000000ffff067224 */ /* 0x001fe200078e00ff */
[----:B------:R-:W-:Y:S02]  /*0320*/  LOP3.LUT R24, R4, 0x7, RZ, 0xc0, !PT ;  /* 0x0000000704187812 */ /* 0x000fe400078ec0ff */
[----:B------:R-:W-:Y:S02]  /*0330*/  ISETP.GT.U32.AND P1, PT, R14, -0x8, PT ;  /* 0xfffffff80e00780c */ /* 0x000fe40003f24070 */
[----:B------:R-:W-:-:S11]  /*0340*/  ISETP.NE.AND P0, PT, R24, RZ, PT ;  /* 0x000000ff1800720c */ /* 0x000fd60003f05270 */
[----:B------:R-:W-:Y:S05]  /*0350*/  @P1 BRA `(.L_x_0) ;  /* 0x00000000005c1947 */ /* 0x000fea0003800000 */
[----:B------:R-:W-:Y:S02]  /*0360*/  LOP3.LUT R6, R4, 0x7ffffff8, RZ, 0xc0, !PT ;  /* 0x7ffffff804067812 */ /* 0x000fe400078ec0ff */
[----:B------:R-:W-:-:S03]  /*0370*/  MOV R25, R5 ;  /* 0x0000000500197202 */ /* 0x000fc60000000f00 */
[----:B------:R-:W-:-:S07]  /*0380*/  IMAD.MOV R7, RZ, RZ, -R6 ;  /* 0x000000ffff077224 */ /* 0x000fce00078e0a06 */
.L_x_1:
[----:B0-----:R-:W-:Y:S01]  /*0390*/  IMAD.WIDE R16, R25, 0x4, R2 ;  /* 0x0000000419107825 */ /* 0x001fe200078e0202 */
[----:B------:R-:W-:-:S03]  /*03a0*/  IADD3 R7, PT, PT, R7, 0x8, RZ ;  /* 0x0000000807077810 */ /* 0x000fc60007ffe0ff */
[C---:B------:R-:W-:Y:S01]  /*03b0*/  IMAD R25, R0.reuse, 0x8, R25 ;  /* 0x0000000800197824 */ /* 0x040fe200078e0219 */
[----:B------:R-:W-:Y:S01]  /*03c0*/  ISETP.NE.AND P1, PT, R7, RZ, PT ;  /* 0x000000ff0700720c */ /* 0x000fe20003f25270 */
[C---:B------:R-:W-:Y:S01]  /*03d0*/  IMAD.WIDE R18, R0.reuse, 0x4, R16 ;  /* 0x0000000400127825 */ /* 0x040fe200078e0210 */
[----:B------:R0:W-:Y:S04]  /*03e0*/  STG.E desc[UR4][R16.64], RZ ;  /* 0x000000ff10007986 */ /* 0x0001e8000c101904 */
[----:B------:R0:W-:Y:S01]  /*03f0*/  STG.E desc[UR4][R18.64], RZ ;  /* 0x000000ff12007986 */ /* 0x0001e2000c101904 */
[----:B------:R-:W-:-:S05]  /*0400*/  IMAD.WIDE R20, R0, 0x4, R18 ;  /* 0x0000000400147825 */ /* 0x000fca00078e0212 */
        /* <DEDUP_REMOVED lines=11> */
[----:B------:R-:W-:Y:S05]  /*04c0*/  @P1 BRA `(.L_x_1) ;  /* 0xfffffffc00b01947 */ /* 0x000fea000383ffff */
.L_x_0:
[----:B------:R-:W-:Y:S05]  /*04d0*/  @!P0 EXIT ;  /* 0x000000000000894d */ /* 0x000fea0003800000 */
[----:B------:R-:W-:Y:S02]  /*04e0*/  ISETP.GE.U32.AND P0, PT, R24, 0x4, PT ;  /* 0x000000041800780c */ /* 0x000fe40003f06070 */
[----:B------:R-:W-:-:S04]  /*04f0*/  LOP3.LUT R7, R4, 0x3, RZ, 0xc0, !PT ;  /* 0x0000000304077812 */ /* 0x000fc800078ec0ff */
[----:B------:R-:W-:-:S07]  /*0500*/  ISETP.NE.AND P1, PT, R7, RZ, PT ;  /* 0x000000ff0700720c */ /* 0x000fce0003f25270 */
[----:B------:R-:W-:Y:S06]  /*0510*/  @!P0 BRA `(.L_x_2) ;  /* 0x0000000000288947 */ /* 0x000fec0003800000 */
[----:B0-----:R-:W-:Y:S01]  /*0520*/  IMAD R9, R0, R6, R5 ;  /* 0x0000000600097224 */ /* 0x001fe200078e0205 */
[----:B------:R-:W-:-:S03]  /*0530*/  IADD3 R6, PT, PT, R6, 0x4, RZ ;  /* 0x0000000406067810 */ /* 0x000fc60007ffe0ff */
[----:B------:R-:W-:-:S05]  /*0540*/  IMAD.WIDE R8, R9, 0x4, R2 ;  /* 0x0000000409087825 */ /* 0x000fca00078e0202 */
[----:B------:R1:W-:Y:S01]  /*0550*/  STG.E desc[UR4][R8.64], RZ ;  /* 0x000000ff08007986 */ /* 0x0003e2000c101904 */
[----:B------:R-:W-:-:S05]  /*0560*/  IMAD.WIDE R10, R0, 0x4, R8 ;  /* 0x00000004000a7825 */ /* 0x000fca00078e0208 */
[----:B------:R1:W-:Y:S01]  /*0570*/  STG.E desc[UR4][R10.64], RZ ;  /* 0x000000ff0a007986 */ /* 0x0003e2000c101904 */
[----:B------:R-:W-:-:S05]  /*0580*/  IMAD.WIDE R12, R0, 0x4, R10 ;  /* 0x00000004000c7825 */ /* 0x000fca00078e020a */
[----:B------:R1:W-:Y:S01]  /*0590*/  STG.E desc[UR4][R12.64], RZ ;  /* 0x000000ff0c007986 */ /* 0x0003e2000c101904 */
[----:B------:R-:W-:-:S05]  /*05a0*/  IMAD.WIDE R14, R0, 0x4, R12 ;  /* 0x00000004000e7825 */ /* 0x000fca00078e020c */
[----:B------:R1:W-:Y:S02]  /*05b0*/  STG.E desc[UR4][R14.64], RZ ;  /* 0x000000ff0e007986 */ /* 0x0003e4000c101904 */
.L_x_2:
[----:B------:R-:W-:Y:S05]  /*05c0*/  @!P1 EXIT ;  /* 0x000000000000994d */ /* 0x000fea0003800000 */
[----:B------:R-:W-:Y:S02]  /*05d0*/  ISETP.NE.AND P0, PT, R7, 0x1, PT ;  /* 0x000000010700780c */ /* 0x000fe40003f05270 */
[----:B------:R-:W-:-:S04]  /*05e0*/  LOP3.LUT R4, R4, 0x1, RZ, 0xc0, !PT ;  /* 0x0000000104047812 */ /* 0x000fc800078ec0ff */
[----:B------:R-:W-:-:S07]  /*05f0*/  ISETP.NE.U32.AND P1, PT, R4, 0x1, PT ;  /* 0x000000010400780c */ /* 0x000fce0003f25070 */
[----:B01----:R-:W-:Y:S02]  /*0600*/  @P0 IMAD R9, R0, R6, R5 ;  /* 0x0000000600090224 */ /* 0x003fe400078e0205 */
[----:B------:R-:W-:Y:S02]  /*0610*/  @P0 VIADD R6, R6, 0x2 ;  /* 0x0000000206060836 */ /* 0x000fe40000000000 */
[----:B------:R-:W-:-:S05]  /*0620*/  @P0 IMAD.WIDE R8, R9, 0x4, R2 ;  /* 0x0000000409080825 */ /* 0x000fca00078e0202 */
[----:B------:R0:W-:Y:S01]  /*0630*/  @P0 STG.E desc[UR4][R8.64], RZ ;  /* 0x000000ff08000986 */ /* 0x0001e2000c101904 */
[----:B------:R-:W-:-:S05]  /*0640*/  @P0 IMAD.WIDE R10, R0, 0x4, R8 ;  /* 0x00000004000a0825 */ /* 0x000fca00078e0208 */
[----:B------:R0:W-:Y:S01]  /*0650*/  @P0 STG.E desc[UR4][R10.64], RZ ;  /* 0x000000ff0a000986 */ /* 0x0001e2000c101904 */
[----:B------:R-:W-:Y:S05]  /*0660*/  @P1 EXIT ;  /* 0x000000000000194d */ /* 0x000fea0003800000 */
[----:B------:R-:W-:-:S04]  /*0670*/  IMAD R5, R0, R6, R5 ;  /* 0x0000000600057224 */ /* 0x000fc800078e0205 */
[----:B------:R-:W-:-:S05]  /*0680*/  IMAD.WIDE R2, R5, 0x4, R2 ;  /* 0x0000000405027825 */ /* 0x000fca00078e0202 */
[----:B------:R-:W-:Y:S01]  /*0690*/  STG.E desc[UR4][R2.64], RZ ;  /* 0x000000ff02007986 */ /* 0x000fe2000c101904 */
[----:B------:R-:W-:Y:S05]  /*06a0*/  EXIT ;  /* 0x000000000000794d */ /* 0x000fea0003800000 */
.L_x_3:
[----:B------:R-:W-:-:S00]  /*06b0*/  BRA `(.L_x_3) ;  /* 0xfffffffc00fc7947 */ /* 0x000fc0000383ffff */
[----:B------:R-:W-:-:S00]  /*06c0*/  NOP ;  /* 0x0000000000007918 */ /* 0x000fc00000000000 */
        /* <DEDUP_REMOVED lines=11> */
.L_x_4:


//--------------------- .nv.shared.reserved.0     --------------------------
	.section	.nv.shared.reserved.0,"aw",@nobits
	.weak		__nv_reservedSMEM_offset_0_alias
	.size		__nv_reservedSMEM_offset_0_alias, 0, 64
	.other		__nv_reservedSMEM_offset_0_alias,@"STO_CUDA_RESERVED_SHARED STV_DEFAULT"
__nv_reservedSMEM_offset_0_alias:
	.zero		0
	.zero		64


//--------------------- .nv.constant0._Z8FindMax4PfS_i --------------------------
	.section	.nv.constant0._Z8FindMax4PfS_i,"a",@progbits
	.sectionflags	@""
	.align	4
.nv.constant0._Z8FindMax4PfS_i:
	.zero		916


//--------------------- SYMBOLS --------------------------

	.type		.nv.reservedSmem.offset0,@object
	.size		.nv.reservedSmem.offset0,0x4
